//
// Generated by NVIDIA NVVM Compiler
//
// Compiler Build ID: CL-36424714
// Cuda compilation tools, release 13.0, V13.0.88
// Based on NVVM 20.0.0
//

.version 9.0
.target sm_100
.address_size 64

	// .globl	_Z2pnv
.extern .func  (.param .b32 func_retval0) vprintf
(
	.param .b64 vprintf_param_0,
	.param .b64 vprintf_param_1
)
;
.global .align 1 .b8 $str[19] = {104, 101, 108, 108, 111, 32, 99, 117, 100, 97, 32, 119, 111, 114, 108, 100, 33, 10};

.visible .entry _Z2pnv()
{
	.reg .b32 	%r<3>;
	.reg .b64 	%rd<3>;

	mov.u64 	%rd1, $str;
	cvta.global.u64 	%rd2, %rd1;
	{ // callseq 0, 0
	.param .b64 param0;
	st.param.b64 	[param0], %rd2;
	.param .b64 param1;
	st.param.b64 	[param1], 0;
	.param .b32 retval0;
	call.uni (retval0), 
	vprintf, 
	(
	param0, 
	param1
	);
	ld.param.b32 	%r1, [retval0];
	} // callseq 0
	ret;

}


// ===== COMPILED SASS (sm_100) =====

	.target	sm_100

	.elftype	@"ET_EXEC"


//--------------------- .note.nv.tkinfo           --------------------------
	.section	.note.nv.tkinfo,"",@"SHT_NOTE"
	.sectionflags	@"SHF_NOTE_NV_TKINFO"
	.tkinfo
        /*0018*/ 	.word	0x00000002
        /*0030*/ 	.string	""
        /*0030*/ 	.string	"ptxas"
        /*0030*/ 	.string	"Cuda compilation tools, release 13.0, V13.0.88"
        /*0030*/ 	.string	"Build cuda_13.0.r13.0/compiler.36424714_0"
        /*0030*/ 	.string	"-arch sm_100 -m 64 "



//--------------------- .note.nv.cuinfo           --------------------------
	.section	.note.nv.cuinfo,"",@"SHT_NOTE"
	.sectionflags	@"SHF_NOTE_NV_CUINFO"
        /*0018*/ 	.short	0x0002
        /*001a*/ 	.short	0x0064
        /*001c*/ 	.short	0x0082
	.zero		2


//--------------------- .nv.info                  --------------------------
	.section	.nv.info,"",@"SHT_CUDA_INFO"
	.align	4


	//----- nvinfo : EIATTR_REGCOUNT
	.align		4
        /*0000*/ 	.byte	0x04, 0x2f
        /*0002*/ 	.short	(.L_2 - .L_1)
	.align		4
.L_1:
        /*0004*/ 	.word	index@(_Z2pnv)
        /*0008*/ 	.word	0x00000018


	//----- nvinfo : EIATTR_FRAME_SIZE
	.align		4
.L_2:
        /*000c*/ 	.byte	0x04, 0x11
        /*000e*/ 	.short	(.L_4 - .L_3)
	.align		4
.L_3:
        /*0010*/ 	.word	index@(_Z2pnv)
        /*0014*/ 	.word	0x00000000


	//----- nvinfo : EIATTR_MIN_STACK_SIZE
	.align		4
.L_4:
        /*0018*/ 	.byte	0x04, 0x12
        /*001a*/ 	.short	(.L_6 - .L_5)
	.align		4
.L_5:
        /*001c*/ 	.word	index@(_Z2pnv)
        /*0020*/ 	.word	0x00000000
.L_6:


//--------------------- .nv.compat                --------------------------
	.section	.nv.compat,"",@"SHT_CUDA_COMPAT_INFO"
	.align	4
        /*0000*/ 	.byte	0x02, 0x09, 0x00, 0x00, 0x02, 0x02, 0x01, 0x00, 0x02, 0x05, 0x05, 0x00, 0x03, 0x07, 0x01, 0x01
        /*0010*/ 	.byte	0x02, 0x03, 0x00, 0x00, 0x02, 0x06, 0x01, 0x00, 0x04, 0x0b, 0x08, 0x00, 0x09, 0x00, 0x00, 0x00
        /*0020*/ 	.byte	0x00, 0x00, 0x00, 0x00


//--------------------- .nv.info._Z2pnv           --------------------------
	.section	.nv.info._Z2pnv,"",@"SHT_CUDA_INFO"
	.sectionflags	@""
	.align	4


	//----- nvinfo : EIATTR_CUDA_API_VERSION
	.align		4
        /*0000*/ 	.byte	0x04, 0x37
        /*0002*/ 	.short	(.L_8 - .L_7)
.L_7:
        /*0004*/ 	.word	0x00000082


	//----- nvinfo : EIATTR_SPARSE_MMA_MASK
	.align		4
.L_8:
        /*0008*/ 	.byte	0x03, 0x50
        /*000a*/ 	.short	0x0000


	//----- nvinfo : EIATTR_MAXREG_COUNT
	.align		4
        /*000c*/ 	.byte	0x03, 0x1b
        /*000e*/ 	.short	0x00ff


	//----- nvinfo : EIATTR_EXTERNS
	.align		4
        /*0010*/ 	.byte	0x04, 0x0f
        /*0012*/ 	.short	(.L_10 - .L_9)


	//   ....[0]....
	.align		4
.L_9:
        /*0014*/ 	.word	index@(vprintf)


	//----- nvinfo : EIATTR_MERCURY_ISA_VERSION
	.align		4
.L_10:
        /*0018*/ 	.byte	0x03, 0x5f
        /*001a*/ 	.short	0x0101


	//----- nvinfo : EIATTR_VRC_CTA_INIT_COUNT
	.align		4
        /*001c*/ 	.byte	0x02, 0x4a
	.zero		1
	.zero		1


	//----- nvinfo : EIATTR_SYSCALL_OFFSETS
	.align		4
        /*0020*/ 	.byte	0x04, 0x46
        /*0022*/ 	.short	(.L_12 - .L_11)


	//   ....[0]....
.L_11:
        /*0024*/ 	.word	0x00000080


	//----- nvinfo : EIATTR_EXIT_INSTR_OFFSETS
	.align		4
.L_12:
        /*0028*/ 	.byte	0x04, 0x1c
        /*002a*/ 	.short	(.L_14 - .L_13)


	//   ....[0]....
.L_13:
        /*002c*/ 	.word	0x00000090


	//----- nvinfo : EIATTR_SW_WAR
	.align		4
.L_14:
        /*0030*/ 	.byte	0x04, 0x36
        /*0032*/ 	.short	(.L_16 - .L_15)
.L_15:
        /*0034*/ 	.word	0x00000008
.L_16:


//--------------------- .nv.callgraph             --------------------------
	.section	.nv.callgraph,"",@"SHT_CUDA_CALLGRAPH"
	.align	4
	.sectionentsize	8
	.align		4
        /*0000*/ 	.word	0x00000000
	.align		4
        /*0004*/ 	.word	0xffffffff
	.align		4
        /*0008*/ 	.word	index@(_Z2pnv)
	.align		4
        /*000c*/ 	.word	index@(vprintf)
	.align		4
        /*0010*/ 	.word	0x00000000
	.align		4
        /*0014*/ 	.word	0xfffffffe
	.align		4
        /*0018*/ 	.word	0x00000000
	.align		4
        /*001c*/ 	.word	0xfffffffd
	.align		4
        /*0020*/ 	.word	0x00000000
	.align		4
        /*0024*/ 	.word	0xfffffffc


//--------------------- .nv.constant4             --------------------------
	.section	.nv.constant4,"a",@progbits
	.align	8
	.align		8
.nv.constant4:
        /*0000*/ 	.dword	vprintf
	.align		8
        /*0008*/ 	.dword	$str


//--------------------- .text._Z2pnv              --------------------------
	.section	.text._Z2pnv,"ax",@progbits
	.align	128
        .global         _Z2pnv
        .type           _Z2pnv,@function
        .size           _Z2pnv,(.L_x_2 - _Z2pnv)
        .other          _Z2pnv,@"STO_CUDA_ENTRY STV_DEFAULT"
_Z2pnv:
.text._Z2pnv:
[----:B------:R-:W0:Y:S01]  /*0000*/  LDC R1, c[0x0][0x37c] ;  /* 0x0000df00ff017b82 */ /* 0x000e220000000800 */
[----:B------:R-:W-:Y:S01]  /*0010*/  MOV R0, 0x0 ;  /* 0x0000000000007802 */ /* 0x000fe20000000f00 */
[----:B------:R-:W1:Y:S01]  /*0020*/  LDCU.64 UR4, c[0x4][0x8] ;  /* 0x01000100ff0477ac */ /* 0x000e620008000a00 */
[----:B------:R-:W-:-:S05]  /*0030*/  CS2R R6, SRZ ;  /* 0x0000000000067805 */ /* 0x000fca000001ff00 */
[----:B------:R2:W3:Y:S01]  /*0040*/  LDC.64 R2, c[0x4][R0] ;  /* 0x0100000000027b82 */ /* 0x0004e20000000a00 */
[----:B-1----:R-:W-:Y:S02]  /*0050*/  IMAD.U32 R4, RZ, RZ, UR4 ;  /* 0x00000004ff047e24 */ /* 0x002fe4000f8e00ff */
[----:B--2---:R-:W-:-:S07]  /*0060*/  IMAD.U32 R5, RZ, RZ, UR5 ;  /* 0x00000005ff057e24 */ /* 0x004fce000f8e00ff */
[----:B------:R-:W-:-:S07]  /*0070*/  LEPC R20, `(.L_x_0) ;  /* 0x000000001014794e */ /* 0x000fce0000000000 */
[----:B0--3--:R-:W-:Y:S05]  /*0080*/  CALL.ABS.NOINC R2 ;  /* 0x0000000002007343 */ /* 0x009fea0003c00000 */
.L_x_0:
[----:B------:R-:W-:Y:S05]  /*0090*/  EXIT ;  /* 0x000000000000794d */ /* 0x000fea0003800000 */
.L_x_1:
[----:B------:R-:W-:-:S00]  /*00a0*/  BRA `(.L_x_1) ;  /* 0xfffffffc00fc7947 */ /* 0x000fc0000383ffff */
[----:B------:R-:W-:-:S00]  /*00b0*/  NOP ;  /* 0x0000000000007918 */ /* 0x000fc00000000000 */
        /* <DEDUP_REMOVED lines=12> */
.L_x_2:


//--------------------- .nv.global.init           --------------------------
	.section	.nv.global.init,"aw",@progbits
.nv.global.init:
	.type		$str,@object
	.size		$str,(.L_0 - $str)
$str:
        /*0000*/ 	.byte	0x68, 0x65, 0x6c, 0x6c, 0x6f, 0x20, 0x63, 0x75, 0x64, 0x61, 0x20, 0x77, 0x6f, 0x72, 0x6c, 0x64
        /*0010*/ 	.byte	0x21, 0x0a, 0x00
.L_0:


//--------------------- .nv.shared.reserved.0     --------------------------
	.section	.nv.shared.reserved.0,"aw",@nobits
	.weak		__nv_reservedSMEM_offset_0_alias
	.size		__nv_reservedSMEM_offset_0_alias, 0, 64
	.other		__nv_reservedSMEM_offset_0_alias,@"STO_CUDA_RESERVED_SHARED STV_DEFAULT"
__nv_reservedSMEM_offset_0_alias:
	.zero		0
	.zero		64


//--------------------- .nv.constant0._Z2pnv      --------------------------
	.section	.nv.constant0._Z2pnv,"a",@progbits
	.sectionflags	@""
	.align	4
.nv.constant0._Z2pnv:
	.zero		896


//--------------------- SYMBOLS --------------------------

	.type		.nv.reservedSmem.offset0,@object
	.size		.nv.reservedSmem.offset0,0x4
	.type		vprintf,@function
